//
// Generated by NVIDIA NVVM Compiler
//
// Compiler Build ID: CL-36424714
// Cuda compilation tools, release 13.0, V13.0.88
// Based on NVVM 20.0.0
//

.version 9.0
.target sm_100
.address_size 64

	// .globl	_Z6kernelPh

.visible .entry _Z6kernelPh(
	.param .u64 .ptr .align 1 _Z6kernelPh_param_0
)
{
	.reg .pred 	%p<10>;
	.reg .b16 	%rs<14>;
	.reg .b32 	%r<12>;
	.reg .b32 	%f<76>;
	.reg .b64 	%rd<5>;

	ld.param.u64 	%rd1, [_Z6kernelPh_param_0];
	mov.u32 	%r5, %ctaid.x;
	mov.u32 	%r6, %ctaid.y;
	mov.u32 	%r7, %nctaid.x;
	mad.lo.s32 	%r1, %r6, %r7, %r5;
	sub.s32 	%r8, 960, %r5;
	cvt.rn.f32.s32 	%f35, %r8;
	mul.f32 	%f36, %f35, 0f3FC00000;
	div.rn.f32 	%f75, %f36, 0f44700000;
	sub.s32 	%r9, 540, %r6;
	cvt.rn.f32.s32 	%f37, %r9;
	mul.f32 	%f38, %f37, 0f3FC00000;
	div.rn.f32 	%f74, %f38, 0f44070000;
	mov.b32 	%r11, 0;
	bra.uni 	$L__BB0_9;
$L__BB0_1:
	sub.f32 	%f45, %f33, %f34;
	mul.f32 	%f46, %f31, %f32;
	fma.rn.f32 	%f47, %f31, %f32, %f46;
	add.f32 	%f3, %f45, 0fBF4CCCCD;
	add.f32 	%f4, %f47, 0f3E1FBE77;
	mul.f32 	%f5, %f3, %f3;
	mul.f32 	%f6, %f4, %f4;
	add.f32 	%f48, %f5, %f6;
	setp.gt.f32 	%p2, %f48, 0f447A0000;
	@%p2 bra 	$L__BB0_10;
	sub.f32 	%f49, %f5, %f6;
	mul.f32 	%f50, %f3, %f4;
	fma.rn.f32 	%f51, %f3, %f4, %f50;
	add.f32 	%f7, %f49, 0fBF4CCCCD;
	add.f32 	%f8, %f51, 0f3E1FBE77;
	mul.f32 	%f9, %f7, %f7;
	mul.f32 	%f10, %f8, %f8;
	add.f32 	%f52, %f9, %f10;
	setp.gt.f32 	%p3, %f52, 0f447A0000;
	@%p3 bra 	$L__BB0_10;
	sub.f32 	%f53, %f9, %f10;
	mul.f32 	%f54, %f7, %f8;
	fma.rn.f32 	%f55, %f7, %f8, %f54;
	add.f32 	%f11, %f53, 0fBF4CCCCD;
	add.f32 	%f12, %f55, 0f3E1FBE77;
	mul.f32 	%f13, %f11, %f11;
	mul.f32 	%f14, %f12, %f12;
	add.f32 	%f56, %f13, %f14;
	setp.gt.f32 	%p4, %f56, 0f447A0000;
	@%p4 bra 	$L__BB0_10;
	sub.f32 	%f57, %f13, %f14;
	mul.f32 	%f58, %f11, %f12;
	fma.rn.f32 	%f59, %f11, %f12, %f58;
	add.f32 	%f15, %f57, 0fBF4CCCCD;
	add.f32 	%f16, %f59, 0f3E1FBE77;
	mul.f32 	%f17, %f15, %f15;
	mul.f32 	%f18, %f16, %f16;
	add.f32 	%f60, %f17, %f18;
	setp.gt.f32 	%p5, %f60, 0f447A0000;
	@%p5 bra 	$L__BB0_10;
	sub.f32 	%f61, %f17, %f18;
	mul.f32 	%f62, %f15, %f16;
	fma.rn.f32 	%f63, %f15, %f16, %f62;
	add.f32 	%f19, %f61, 0fBF4CCCCD;
	add.f32 	%f20, %f63, 0f3E1FBE77;
	mul.f32 	%f21, %f19, %f19;
	mul.f32 	%f22, %f20, %f20;
	add.f32 	%f64, %f21, %f22;
	setp.gt.f32 	%p6, %f64, 0f447A0000;
	@%p6 bra 	$L__BB0_10;
	sub.f32 	%f65, %f21, %f22;
	mul.f32 	%f66, %f19, %f20;
	fma.rn.f32 	%f67, %f19, %f20, %f66;
	add.f32 	%f23, %f65, 0fBF4CCCCD;
	add.f32 	%f24, %f67, 0f3E1FBE77;
	mul.f32 	%f25, %f23, %f23;
	mul.f32 	%f26, %f24, %f24;
	add.f32 	%f68, %f25, %f26;
	setp.gt.f32 	%p7, %f68, 0f447A0000;
	@%p7 bra 	$L__BB0_10;
	sub.f32 	%f69, %f25, %f26;
	mul.f32 	%f70, %f23, %f24;
	fma.rn.f32 	%f71, %f23, %f24, %f70;
	add.f32 	%f75, %f69, 0fBF4CCCCD;
	add.f32 	%f74, %f71, 0f3E1FBE77;
	mul.f32 	%f72, %f74, %f74;
	fma.rn.f32 	%f73, %f75, %f75, %f72;
	setp.gt.f32 	%p8, %f73, 0f447A0000;
	@%p8 bra 	$L__BB0_10;
	add.s32 	%r11, %r11, 8;
	setp.eq.s32 	%p9, %r11, 200;
	mov.b16 	%rs13, 255;
	@%p9 bra 	$L__BB0_10;
$L__BB0_9:
	mul.f32 	%f39, %f75, %f75;
	mul.f32 	%f40, %f74, %f74;
	sub.f32 	%f41, %f39, %f40;
	mul.f32 	%f42, %f75, %f74;
	fma.rn.f32 	%f43, %f75, %f74, %f42;
	add.f32 	%f31, %f41, 0fBF4CCCCD;
	add.f32 	%f32, %f43, 0f3E1FBE77;
	mul.f32 	%f33, %f31, %f31;
	mul.f32 	%f34, %f32, %f32;
	add.f32 	%f44, %f33, %f34;
	setp.leu.f32 	%p1, %f44, 0f447A0000;
	mov.b16 	%rs13, 0;
	@%p1 bra 	$L__BB0_1;
$L__BB0_10:
	cvta.to.global.u64 	%rd2, %rd1;
	shl.b32 	%r10, %r1, 2;
	cvt.s64.s32 	%rd3, %r10;
	add.s64 	%rd4, %rd2, %rd3;
	st.global.u8 	[%rd4], %rs13;
	mov.b16 	%rs11, 0;
	st.global.u8 	[%rd4+1], %rs11;
	st.global.u8 	[%rd4+2], %rs11;
	mov.b16 	%rs12, 255;
	st.global.u8 	[%rd4+3], %rs12;
	ret;

}


// ===== COMPILED SASS (sm_100) =====

	.target	sm_100

	.elftype	@"ET_EXEC"


//--------------------- .note.nv.tkinfo           --------------------------
	.section	.note.nv.tkinfo,"",@"SHT_NOTE"
	.sectionflags	@"SHF_NOTE_NV_TKINFO"
	.tkinfo
        /*0018*/ 	.word	0x00000002
        /*0030*/ 	.string	""
        /*0030*/ 	.string	"ptxas"
        /*0030*/ 	.string	"Cuda compilation tools, release 13.0, V13.0.88"
        /*0030*/ 	.string	"Build cuda_13.0.r13.0/compiler.36424714_0"
        /*0030*/ 	.string	"-arch sm_100 -m 64 "



//--------------------- .note.nv.cuinfo           --------------------------
	.section	.note.nv.cuinfo,"",@"SHT_NOTE"
	.sectionflags	@"SHF_NOTE_NV_CUINFO"
        /*0018*/ 	.short	0x0002
        /*001a*/ 	.short	0x0064
        /*001c*/ 	.short	0x0082
	.zero		2


//--------------------- .nv.info                  --------------------------
	.section	.nv.info,"",@"SHT_CUDA_INFO"
	.align	4


	//----- nvinfo : EIATTR_REGCOUNT
	.align		4
        /*0000*/ 	.byte	0x04, 0x2f
        /*0002*/ 	.short	(.L_1 - .L_0)
	.align		4
.L_0:
        /*0004*/ 	.word	index@(_Z6kernelPh)
        /*0008*/ 	.word	0x0000000f


	//----- nvinfo : EIATTR_FRAME_SIZE
	.align		4
.L_1:
        /*000c*/ 	.byte	0x04, 0x11
        /*000e*/ 	.short	(.L_3 - .L_2)
	.align		4
.L_2:
        /*0010*/ 	.word	index@($__internal_0_$__cuda_sm3x_div_rn_noftz_f32_slowpath)
        /*0014*/ 	.word	0x00000000


	//----- nvinfo : EIATTR_FRAME_SIZE
	.align		4
.L_3:
        /*0018*/ 	.byte	0x04, 0x11
        /*001a*/ 	.short	(.L_5 - .L_4)
	.align		4
.L_4:
        /*001c*/ 	.word	index@(_Z6kernelPh)
        /*0020*/ 	.word	0x00000000


	//----- nvinfo : EIATTR_MIN_STACK_SIZE
	.align		4
.L_5:
        /*0024*/ 	.byte	0x04, 0x12
        /*0026*/ 	.short	(.L_7 - .L_6)
	.align		4
.L_6:
        /*0028*/ 	.word	index@(_Z6kernelPh)
        /*002c*/ 	.word	0x00000000
.L_7:


//--------------------- .nv.compat                --------------------------
	.section	.nv.compat,"",@"SHT_CUDA_COMPAT_INFO"
	.align	4
        /*0000*/ 	.byte	0x02, 0x09, 0x00, 0x00, 0x02, 0x02, 0x01, 0x00, 0x02, 0x05, 0x05, 0x00, 0x03, 0x07, 0x01, 0x01
        /*0010*/ 	.byte	0x02, 0x03, 0x00, 0x00, 0x02, 0x06, 0x01, 0x00, 0x04, 0x0b, 0x08, 0x00, 0x01, 0x00, 0x00, 0x00
        /*0020*/ 	.byte	0x00, 0x00, 0x00, 0x00


//--------------------- .nv.info._Z6kernelPh      --------------------------
	.section	.nv.info._Z6kernelPh,"",@"SHT_CUDA_INFO"
	.sectionflags	@""
	.align	4


	//----- nvinfo : EIATTR_CUDA_API_VERSION
	.align		4
        /*0000*/ 	.byte	0x04, 0x37
        /*0002*/ 	.short	(.L_9 - .L_8)
.L_8:
        /*0004*/ 	.word	0x00000082


	//----- nvinfo : EIATTR_KPARAM_INFO
	.align		4
.L_9:
        /*0008*/ 	.byte	0x04, 0x17
        /*000a*/ 	.short	(.L_11 - .L_10)
.L_10:
        /*000c*/ 	.word	0x00000000
        /*0010*/ 	.short	0x0000
        /*0012*/ 	.short	0x0000
        /*0014*/ 	.byte	0x00, 0xf5, 0x21, 0x00


	//----- nvinfo : EIATTR_SPARSE_MMA_MASK
	.align		4
.L_11:
        /*0018*/ 	.byte	0x03, 0x50
        /*001a*/ 	.short	0x0000


	//----- nvinfo : EIATTR_MAXREG_COUNT
	.align		4
        /*001c*/ 	.byte	0x03, 0x1b
        /*001e*/ 	.short	0x00ff


	//----- nvinfo : EIATTR_MERCURY_ISA_VERSION
	.align		4
        /*0020*/ 	.byte	0x03, 0x5f
        /*0022*/ 	.short	0x0101


	//----- nvinfo : EIATTR_VRC_CTA_INIT_COUNT
	.align		4
        /*0024*/ 	.byte	0x02, 0x4a
	.zero		1
	.zero		1


	//----- nvinfo : EIATTR_EXIT_INSTR_OFFSETS
	.align		4
        /*0028*/ 	.byte	0x04, 0x1c
        /*002a*/ 	.short	(.L_13 - .L_12)


	//   ....[0]....
.L_12:
        /*002c*/ 	.word	0x00000870


	//----- nvinfo : EIATTR_CRS_STACK_SIZE
	.align		4
.L_13:
        /*0030*/ 	.byte	0x04, 0x1e
        /*0032*/ 	.short	(.L_15 - .L_14)
.L_14:
        /*0034*/ 	.word	0x00000000


	//----- nvinfo : EIATTR_CBANK_PARAM_SIZE
	.align		4
.L_15:
        /*0038*/ 	.byte	0x03, 0x19
        /*003a*/ 	.short	0x0008


	//----- nvinfo : EIATTR_PARAM_CBANK
	.align		4
        /*003c*/ 	.byte	0x04, 0x0a
        /*003e*/ 	.short	(.L_17 - .L_16)
	.align		4
.L_16:
        /*0040*/ 	.word	index@(.nv.constant0._Z6kernelPh)
        /*0044*/ 	.short	0x0380
        /*0046*/ 	.short	0x0008


	//----- nvinfo : EIATTR_SW_WAR
	.align		4
.L_17:
        /*0048*/ 	.byte	0x04, 0x36
        /*004a*/ 	.short	(.L_19 - .L_18)
.L_18:
        /*004c*/ 	.word	0x00000008
.L_19:


//--------------------- .nv.callgraph             --------------------------
	.section	.nv.callgraph,"",@"SHT_CUDA_CALLGRAPH"
	.align	4
	.sectionentsize	8
	.align		4
        /*0000*/ 	.word	0x00000000
	.align		4
        /*0004*/ 	.word	0xffffffff
	.align		4
        /*0008*/ 	.word	0x00000000
	.align		4
        /*000c*/ 	.word	0xfffffffe
	.align		4
        /*0010*/ 	.word	0x00000000
	.align		4
        /*0014*/ 	.word	0xfffffffd
	.align		4
        /*0018*/ 	.word	0x00000000
	.align		4
        /*001c*/ 	.word	0xfffffffc


//--------------------- .text._Z6kernelPh         --------------------------
	.section	.text._Z6kernelPh,"ax",@progbits
	.align	128
        .global         _Z6kernelPh
        .type           _Z6kernelPh,@function
        .size           _Z6kernelPh,(.L_x_13 - _Z6kernelPh)
        .other          _Z6kernelPh,@"STO_CUDA_ENTRY STV_DEFAULT"
_Z6kernelPh:
.text._Z6kernelPh:
[----:B------:R-:W-:Y:S08]  /*0000*/  LDC R1, c[0x0][0x37c] ;  /* 0x0000df00ff017b82 */ /* 0x000ff00000000800 */
[----:B------:R-:W0:Y:S01]  /*0010*/  S2UR UR5, SR_CTAID.X ;  /* 0x00000000000579c3 */ /* 0x000e220000002500 */
[----:B------:R-:W-:Y:S01]  /*0020*/  HFMA2 R3, -RZ, RZ, 0.81640625, -0.00013840198516845703125 ;  /* 0x3a888889ff037431 */ /* 0x000fe200000001ff */
[----:B------:R-:W1:Y:S01]  /*0030*/  LDCU UR6, c[0x0][0x370] ;  /* 0x00006e00ff0677ac */ /* 0x000e620008000800 */
[----:B------:R-:W-:-:S05]  /*0040*/  MOV R2, 0x44700000 ;  /* 0x4470000000027802 */ /* 0x000fca0000000f00 */
[----:B------:R-:W1:Y:S01]  /*0050*/  S2UR UR4, SR_CTAID.Y ;  /* 0x00000000000479c3 */ /* 0x000e620000002600 */
[----:B------:R-:W-:-:S04]  /*0060*/  FFMA R2, R3, -R2, 1 ;  /* 0x3f80000003027423 */ /* 0x000fc80000000802 */
[----:B------:R-:W-:Y:S01]  /*0070*/  FFMA R3, R2, R3, 0.0010416667209938168526 ;  /* 0x3a88888902037423 */ /* 0x000fe20000000003 */
[----:B0-----:R-:W-:-:S06]  /*0080*/  UIADD3 UR7, UPT, UPT, -UR5, 0x3c0, URZ ;  /* 0x000003c005077890 */ /* 0x001fcc000fffe1ff */
[----:B------:R-:W-:Y:S01]  /*0090*/  I2FP.F32.S32 R0, UR7 ;  /* 0x0000000700007c45 */ /* 0x000fe20008201400 */
[----:B-1----:R-:W-:-:S04]  /*00a0*/  UIMAD UR5, UR4, UR6, UR5 ;  /* 0x00000006040572a4 */ /* 0x002fc8000f8e0205 */
[----:B------:R-:W-:-:S04]  /*00b0*/  FMUL R0, R0, 1.5 ;  /* 0x3fc0000000007820 */ /* 0x000fc80000400000 */
[----:B------:R-:W0:Y:S01]  /*00c0*/  FCHK P0, R0, 960 ;  /* 0x4470000000007902 */ /* 0x000e220000000000 */
[----:B------:R-:W-:-:S04]  /*00d0*/  FFMA R2, R0, R3, RZ ;  /* 0x0000000300027223 */ /* 0x000fc800000000ff */
[----:B------:R-:W-:-:S04]  /*00e0*/  FFMA R4, R2, -960, R0 ;  /* 0xc470000002047823 */ /* 0x000fc80000000000 */
[----:B------:R-:W-:Y:S01]  /*00f0*/  FFMA R2, R3, R4, R2 ;  /* 0x0000000403027223 */ /* 0x000fe20000000002 */
[----:B0-----:R-:W-:Y:S06]  /*0100*/  @!P0 BRA `(.L_x_0) ;  /* 0x0000000000108947 */ /* 0x001fec0003800000 */
[----:B------:R-:W-:Y:S02]  /*0110*/  MOV R3, 0x44700000 ;  /* 0x4470000000037802 */ /* 0x000fe40000000f00 */
[----:B------:R-:W-:-:S07]  /*0120*/  MOV R4, 0x140 ;  /* 0x0000014000047802 */ /* 0x000fce0000000f00 */
[----:B------:R-:W-:Y:S05]  /*0130*/  CALL.REL.NOINC `($__internal_0_$__cuda_sm3x_div_rn_noftz_f32_slowpath) ;  /* 0x0000000400d07944 */ /* 0x000fea0003c00000 */
[----:B------:R-:W-:-:S07]  /*0140*/  MOV R2, R0 ;  /* 0x0000000000027202 */ /* 0x000fce0000000f00 */
.L_x_0:
[----:B------:R-:W-:Y:S01]  /*0150*/  UIADD3 UR4, UPT, UPT, -UR4, 0x21c, URZ ;  /* 0x0000021c04047890 */ /* 0x000fe2000fffe1ff */
[----:B------:R-:W-:Y:S02]  /*0160*/  MOV R4, 0x3af2b9d6 ;  /* 0x3af2b9d600047802 */ /* 0x000fe40000000f00 */
[----:B------:R-:W-:-:S03]  /*0170*/  MOV R3, 0x44070000 ;  /* 0x4407000000037802 */ /* 0x000fc60000000f00 */
[----:B------:R-:W-:Y:S02]  /*0180*/  I2FP.F32.S32 R0, UR4 ;  /* 0x0000000400007c45 */ /* 0x000fe40008201400 */
[----:B------:R-:W-:-:S03]  /*0190*/  FFMA R3, R4, -R3, 1 ;  /* 0x3f80000004037423 */ /* 0x000fc60000000803 */
[----:B------:R-:W-:Y:S01]  /*01a0*/  FMUL R0, R0, 1.5 ;  /* 0x3fc0000000007820 */ /* 0x000fe20000400000 */
[----:B------:R-:W-:-:S03]  /*01b0*/  FFMA R3, R3, R4, 0.0018518518190830945969 ;  /* 0x3af2b9d603037423 */ /* 0x000fc60000000004 */
[----:B------:R-:W0:Y:S01]  /*01c0*/  FCHK P0, R0, 540 ;  /* 0x4407000000007902 */ /* 0x000e220000000000 */
[----:B------:R-:W-:-:S04]  /*01d0*/  FFMA R4, R0, R3, RZ ;  /* 0x0000000300047223 */ /* 0x000fc800000000ff */
[----:B------:R-:W-:-:S04]  /*01e0*/  FFMA R5, R4, -540, R0 ;  /* 0xc407000004057823 */ /* 0x000fc80000000000 */
[----:B------:R-:W-:Y:S01]  /*01f0*/  FFMA R3, R3, R5, R4 ;  /* 0x0000000503037223 */ /* 0x000fe20000000004 */
[----:B0-----:R-:W-:Y:S06]  /*0200*/  @!P0 BRA `(.L_x_1) ;  /* 0x0000000000108947 */ /* 0x001fec0003800000 */
[----:B------:R-:W-:Y:S01]  /*0210*/  HFMA2 R3, -RZ, RZ, 4.02734375, 0 ;  /* 0x44070000ff037431 */ /* 0x000fe200000001ff */
[----:B------:R-:W-:-:S07]  /*0220*/  MOV R4, 0x240 ;  /* 0x0000024000047802 */ /* 0x000fce0000000f00 */
[----:B------:R-:W-:Y:S05]  /*0230*/  CALL.REL.NOINC `($__internal_0_$__cuda_sm3x_div_rn_noftz_f32_slowpath) ;  /* 0x0000000400907944 */ /* 0x000fea0003c00000 */
[----:B------:R-:W-:-:S07]  /*0240*/  MOV R3, R0 ;  /* 0x0000000000037202 */ /* 0x000fce0000000f00 */
.L_x_1:
[----:B------:R-:W0:Y:S01]  /*0250*/  LDCU.64 UR8, c[0x0][0x358] ;  /* 0x00006b00ff0877ac */ /* 0x000e220008000a00 */
[----:B------:R-:W-:-:S05]  /*0260*/  UMOV UR4, URZ ;  /* 0x000000ff00047c82 */ /* 0x000fca0008000000 */
.L_x_3:
[C---:B------:R-:W-:Y:S01]  /*0270*/  FMUL R5, R3.reuse, R3 ;  /* 0x0000000303057220 */ /* 0x040fe20000400000 */
[----:B------:R-:W-:-:S03]  /*0280*/  FMUL R0, R3, R2 ;  /* 0x0000000203007220 */ /* 0x000fc60000400000 */
[-C--:B------:R-:W-:Y:S01]  /*0290*/  FFMA R5, R2, R2.reuse, -R5 ;  /* 0x0000000202057223 */ /* 0x080fe20000000805 */
[----:B------:R-:W-:-:S03]  /*02a0*/  FFMA R0, R3, R2, R0 ;  /* 0x0000000203007223 */ /* 0x000fc60000000000 */
[----:B------:R-:W-:Y:S01]  /*02b0*/  FADD R4, R5, -0.80000001192092895508 ;  /* 0xbf4ccccd05047421 */ /* 0x000fe20000000000 */
[----:B------:R-:W-:-:S03]  /*02c0*/  FADD R5, R0, 0.15600000321865081787 ;  /* 0x3e1fbe7700057421 */ /* 0x000fc60000000000 */
[----:B------:R-:W-:Y:S01]  /*02d0*/  FMUL R2, R4, R4 ;  /* 0x0000000404027220 */ /* 0x000fe20000400000 */
[----:B------:R-:W-:-:S04]  /*02e0*/  FMUL R7, R5, R5 ;  /* 0x0000000505077220 */ /* 0x000fc80000400000 */
[----:B------:R-:W-:-:S05]  /*02f0*/  FADD R0, R2, R7 ;  /* 0x0000000702007221 */ /* 0x000fca0000000000 */
[----:B------:R-:W-:Y:S02]  /*0300*/  FSETP.GT.AND P0, PT, R0, 1000, PT ;  /* 0x447a00000000780b */ /* 0x000fe40003f04000 */
[----:B------:R-:W-:-:S11]  /*0310*/  PRMT R0, RZ, 0x7610, R0 ;  /* 0x00007610ff007816 */ /* 0x000fd60000000000 */
[----:B------:R-:W-:Y:S05]  /*0320*/  @P0 BRA `(.L_x_2) ;  /* 0x0000000400240947 */ /* 0x000fea0003800000 */
[----:B------:R-:W-:Y:S01]  /*0330*/  FMUL R3, R4, R5 ;  /* 0x0000000504037220 */ /* 0x000fe20000400000 */
[----:B------:R-:W-:-:S03]  /*0340*/  FADD R2, R2, -R7 ;  /* 0x8000000702027221 */ /* 0x000fc60000000000 */
[----:B------:R-:W-:Y:S01]  /*0350*/  FFMA R3, R4, R5, R3 ;  /* 0x0000000504037223 */ /* 0x000fe20000000003 */
[----:B------:R-:W-:-:S03]  /*0360*/  FADD R4, R2, -0.80000001192092895508 ;  /* 0xbf4ccccd02047421 */ /* 0x000fc60000000000 */
[----:B------:R-:W-:Y:S01]  /*0370*/  FADD R5, R3, 0.15600000321865081787 ;  /* 0x3e1fbe7703057421 */ /* 0x000fe20000000000 */
[----:B------:R-:W-:-:S03]  /*0380*/  FMUL R2, R4, R4 ;  /* 0x0000000404027220 */ /* 0x000fc60000400000 */
[----:B------:R-:W-:-:S04]  /*0390*/  FMUL R7, R5, R5 ;  /* 0x0000000505077220 */ /* 0x000fc80000400000 */
[----:B------:R-:W-:-:S05]  /*03a0*/  FADD R3, R2, R7 ;  /* 0x0000000702037221 */ /* 0x000fca0000000000 */
[----:B------:R-:W-:-:S13]  /*03b0*/  FSETP.GT.AND P0, PT, R3, 1000, PT ;  /* 0x447a00000300780b */ /* 0x000fda0003f04000 */
        /* <DEDUP_REMOVED lines=51> */
[----:B------:R-:W-:-:S04]  /*06f0*/  FMUL R2, R5, R4 ;  /* 0x0000000405027220 */ /* 0x000fc80000400000 */
[----:B------:R-:W-:Y:S01]  /*0700*/  FFMA R3, R5, R4, R2 ;  /* 0x0000000405037223 */ /* 0x000fe20000000002 */
[----:B------:R-:W-:-:S03]  /*0710*/  FADD R2, R6, -R7 ;  /* 0x8000000706027221 */ /* 0x000fc60000000000 */
[----:B------:R-:W-:Y:S01]  /*0720*/  FADD R3, R3, 0.15600000321865081787 ;  /* 0x3e1fbe7703037421 */ /* 0x000fe20000000000 */
[----:B------:R-:W-:-:S03]  /*0730*/  FADD R2, R2, -0.80000001192092895508 ;  /* 0xbf4ccccd02027421 */ /* 0x000fc60000000000 */
[----:B------:R-:W-:-:S04]  /*0740*/  FMUL R5, R3, R3 ;  /* 0x0000000303057220 */ /* 0x000fc80000400000 */
[----:B------:R-:W-:-:S05]  /*0750*/  FFMA R5, R2, R2, R5 ;  /* 0x0000000202057223 */ /* 0x000fca0000000005 */
[----:B------:R-:W-:-:S13]  /*0760*/  FSETP.GT.AND P0, PT, R5, 1000, PT ;  /* 0x447a00000500780b */ /* 0x000fda0003f04000 */
[----:B------:R-:W-:Y:S05]  /*0770*/  @P0 BRA `(.L_x_2) ;  /* 0x0000000000100947 */ /* 0x000fea0003800000 */
[----:B------:R-:W-:-:S04]  /*0780*/  UIADD3 UR4, UPT, UPT, UR4, 0x8, URZ ;  /* 0x0000000804047890 */ /* 0x000fc8000fffe0ff */
[----:B------:R-:W-:-:S09]  /*0790*/  UISETP.NE.AND UP0, UPT, UR4, 0xc8, UPT ;  /* 0x000000c80400788c */ /* 0x000fd2000bf05270 */
[----:B------:R-:W-:Y:S05]  /*07a0*/  BRA.U UP0, `(.L_x_3) ;  /* 0xfffffff900b07547 */ /* 0x000fea000b83ffff */
[----:B------:R-:W-:-:S07]  /*07b0*/  HFMA2 R0, -RZ, RZ, 0, 1.5199184417724609375e-05 ;  /* 0x000000ffff007431 */ /* 0x000fce00000001ff */
.L_x_2:
[----:B------:R-:W1:Y:S01]  /*07c0*/  LDCU.64 UR6, c[0x0][0x380] ;  /* 0x00007000ff0677ac */ /* 0x000e620008000a00 */
[----:B------:R-:W-:Y:S01]  /*07d0*/  MOV R4, 0xff ;  /* 0x000000ff00047802 */ /* 0x000fe20000000f00 */
[----:B------:R-:W-:-:S04]  /*07e0*/  USHF.L.U32 UR4, UR5, 0x2, URZ ;  /* 0x0000000205047899 */ /* 0x000fc800080006ff */
[----:B-1----:R-:W-:-:S04]  /*07f0*/  UIADD3 UR6, UP0, UPT, UR4, UR6, URZ ;  /* 0x0000000604067290 */ /* 0x002fc8000ff1e0ff */
[----:B------:R-:W-:Y:S02]  /*0800*/  ULEA.HI.X.SX32 UR4, UR4, UR7, 0x1, UP0 ;  /* 0x0000000704047291 */ /* 0x000fe400080f0eff */
[----:B------:R-:W-:-:S04]  /*0810*/  MOV R2, UR6 ;  /* 0x0000000600027c02 */ /* 0x000fc80008000f00 */
[----:B------:R-:W-:-:S05]  /*0820*/  MOV R3, UR4 ;  /* 0x0000000400037c02 */ /* 0x000fca0008000f00 */
[----:B0-----:R-:W-:Y:S04]  /*0830*/  STG.E.U8 desc[UR8][R2.64], R0 ;  /* 0x0000000002007986 */ /* 0x001fe8000c101108 */
[----:B------:R-:W-:Y:S04]  /*0840*/  STG.E.U8 desc[UR8][R2.64+0x3], R4 ;  /* 0x0000030402007986 */ /* 0x000fe8000c101108 */
[----:B------:R-:W-:Y:S04]  /*0850*/  STG.E.U8 desc[UR8][R2.64+0x1], RZ ;  /* 0x000001ff02007986 */ /* 0x000fe8000c101108 */
[----:B------:R-:W-:Y:S01]  /*0860*/  STG.E.U8 desc[UR8][R2.64+0x2], RZ ;  /* 0x000002ff02007986 */ /* 0x000fe2000c101108 */
[----:B------:R-:W-:Y:S05]  /*0870*/  EXIT ;  /* 0x000000000000794d */ /* 0x000fea0003800000 */
        .weak           $__internal_0_$__cuda_sm3x_div_rn_noftz_f32_slowpath
        .type           $__internal_0_$__cuda_sm3x_div_rn_noftz_f32_slowpath,@function
        .size           $__internal_0_$__cuda_sm3x_div_rn_noftz_f32_slowpath,(.L_x_13 - $__internal_0_$__cuda_sm3x_div_rn_noftz_f32_slowpath)
$__internal_0_$__cuda_sm3x_div_rn_noftz_f32_slowpath:
[----:B------:R-:W-:Y:S02]  /*0880*/  SHF.R.U32.HI R6, RZ, 0x17, R3 ;  /* 0x00000017ff067819 */ /* 0x000fe40000011603 */
[----:B------:R-:W-:Y:S02]  /*0890*/  SHF.R.U32.HI R5, RZ, 0x17, R0 ;  /* 0x00000017ff057819 */ /* 0x000fe40000011600 */
[----:B------:R-:W-:Y:S02]  /*08a0*/  LOP3.LUT R10, R6, 0xff, RZ, 0xc0, !PT ;  /* 0x000000ff060a7812 */ /* 0x000fe400078ec0ff */
[----:B------:R-:W-:Y:S02]  /*08b0*/  LOP3.LUT R8, R5, 0xff, RZ, 0xc0, !PT ;  /* 0x000000ff05087812 */ /* 0x000fe400078ec0ff */
[----:B------:R-:W-:Y:S02]  /*08c0*/  IADD3 R7, PT, PT, R10, -0x1, RZ ;  /* 0xffffffff0a077810 */ /* 0x000fe40007ffe0ff */
[----:B------:R-:W-:-:S02]  /*08d0*/  IADD3 R6, PT, PT, R8, -0x1, RZ ;  /* 0xffffffff08067810 */ /* 0x000fc40007ffe0ff */
[----:B------:R-:W-:-:S04]  /*08e0*/  ISETP.GT.U32.AND P0, PT, R7, 0xfd, PT ;  /* 0x000000fd0700780c */ /* 0x000fc80003f04070 */
[----:B------:R-:W-:-:S13]  /*08f0*/  ISETP.GT.U32.OR P0, PT, R6, 0xfd, P0 ;  /* 0x000000fd0600780c */ /* 0x000fda0000704470 */
[----:B------:R-:W-:Y:S01]  /*0900*/  @!P0 MOV R5, RZ ;  /* 0x000000ff00058202 */ /* 0x000fe20000000f00 */
[----:B------:R-:W-:Y:S06]  /*0910*/  @!P0 BRA `(.L_x_4) ;  /* 0x00000000005c8947 */ /* 0x000fec0003800000 */
[----:B------:R-:W-:Y:S02]  /*0920*/  FSETP.GTU.FTZ.AND P0, PT, |R0|, +INF , PT ;  /* 0x7f8000000000780b */ /* 0x000fe40003f1c200 */
[----:B------:R-:W-:-:S04]  /*0930*/  FSETP.GTU.FTZ.AND P1, PT, |R3|, +INF , PT ;  /* 0x7f8000000300780b */ /* 0x000fc80003f3c200 */
[----:B------:R-:W-:-:S13]  /*0940*/  PLOP3.LUT P0, PT, P0, P1, PT, 0xf8, 0x8f ;  /* 0x00000000008f781c */ /* 0x000fda0000703f70 */
[----:B------:R-:W-:Y:S05]  /*0950*/  @P0 BRA `(.L_x_5) ;  /* 0x0000000400440947 */ /* 0x000fea0003800000 */
[----:B------:R-:W-:-:S13]  /*0960*/  LOP3.LUT P0, RZ, R3, 0x7fffffff, R0, 0xc8, !PT ;  /* 0x7fffffff03ff7812 */ /* 0x000fda000780c800 */
[----:B------:R-:W-:Y:S05]  /*0970*/  @!P0 BRA `(.L_x_6) ;  /* 0x0000000400348947 */ /* 0x000fea0003800000 */
[C---:B------:R-:W-:Y:S02]  /*0980*/  FSETP.NEU.FTZ.AND P2, PT, |R0|.reuse, +INF , PT ;  /* 0x7f8000000000780b */ /* 0x040fe40003f5d200 */
[----:B------:R-:W-:Y:S02]  /*0990*/  FSETP.NEU.FTZ.AND P1, PT, |R3|, +INF , PT ;  /* 0x7f8000000300780b */ /* 0x000fe40003f3d200 */
[----:B------:R-:W-:-:S11]  /*09a0*/  FSETP.NEU.FTZ.AND P0, PT, |R0|, +INF , PT ;  /* 0x7f8000000000780b */ /* 0x000fd60003f1d200 */
[----:B------:R-:W-:Y:S05]  /*09b0*/  @!P1 BRA !P2, `(.L_x_6) ;  /* 0x0000000400249947 */ /* 0x000fea0005000000 */
[----:B------:R-:W-:-:S04]  /*09c0*/  LOP3.LUT P2, RZ, R0, 0x7fffffff, RZ, 0xc0, !PT ;  /* 0x7fffffff00ff7812 */ /* 0x000fc8000784c0ff */
[----:B------:R-:W-:-:S13]  /*09d0*/  PLOP3.LUT P1, PT, P1, P2, PT, 0x2f, 0xf2 ;  /* 0x0000000000f2781c */ /* 0x000fda0000f24577 */
[----:B------:R-:W-:Y:S05]  /*09e0*/  @P1 BRA `(.L_x_7) ;  /* 0x0000000400101947 */ /* 0x000fea0003800000 */
[----:B------:R-:W-:-:S04]  /*09f0*/  LOP3.LUT P1, RZ, R3, 0x7fffffff, RZ, 0xc0, !PT ;  /* 0x7fffffff03ff7812 */ /* 0x000fc8000782c0ff */
[----:B------:R-:W-:-:S13]  /*0a00*/  PLOP3.LUT P0, PT, P0, P1, PT, 0x2f, 0xf2 ;  /* 0x0000000000f2781c */ /* 0x000fda0000702577 */
[----:B------:R-:W-:Y:S05]  /*0a10*/  @P0 BRA `(.L_x_8) ;  /* 0x0000000000f80947 */ /* 0x000fea0003800000 */
[----:B------:R-:W-:Y:S02]  /*0a20*/  ISETP.GE.AND P0, PT, R6, RZ, PT ;  /* 0x000000ff0600720c */ /* 0x000fe40003f06270 */
[----:B------:R-:W-:-:S11]  /*0a30*/  ISETP.GE.AND P1, PT, R7, RZ, PT ;  /* 0x000000ff0700720c */ /* 0x000fd60003f26270 */
[----:B------:R-:W-:Y:S01]  /*0a40*/  @P0 MOV R5, RZ ;  /* 0x000000ff00050202 */ /* 0x000fe20000000f00 */
[----:B------:R-:W-:Y:S01]  /*0a50*/  @!P0 FFMA R0, R0, 1.84467440737095516160e+19, RZ ;  /* 0x5f80000000008823 */ /* 0x000fe200000000ff */
[----:B------:R-:W-:Y:S01]  /*0a60*/  @!P0 MOV R5, 0xffffffc0 ;  /* 0xffffffc000058802 */ /* 0x000fe20000000f00 */
[----:B------:R-:W-:-:S03]  /*0a70*/  @!P1 FFMA R3, R3, 1.84467440737095516160e+19, RZ ;  /* 0x5f80000003039823 */ /* 0x000fc600000000ff */
[----:B------:R-:W-:-:S07]  /*0a80*/  @!P1 IADD3 R5, PT, PT, R5, 0x40, RZ ;  /* 0x0000004005059810 */ /* 0x000fce0007ffe0ff */
.L_x_4:
[----:B------:R-:W-:-:S04]  /*0a90*/  LEA R6, R10, 0xc0800000, 0x17 ;  /* 0xc08000000a067811 */ /* 0x000fc800078eb8ff */
[----:B------:R-:W-:Y:S02]  /*0aa0*/  IADD3 R6, PT, PT, -R6, R3, RZ ;  /* 0x0000000306067210 */ /* 0x000fe40007ffe1ff */
[----:B------:R-:W-:Y:S02]  /*0ab0*/  IADD3 R3, PT, PT, R8, -0x7f, RZ ;  /* 0xffffff8108037810 */ /* 0x000fe40007ffe0ff */
[----:B------:R0:W1:Y:S01]  /*0ac0*/  MUFU.RCP R7, R6 ;  /* 0x0000000600077308 */ /* 0x0000620000001000 */
[----:B------:R-:W-:Y:S02]  /*0ad0*/  FADD.FTZ R9, -R6, -RZ ;  /* 0x800000ff06097221 */ /* 0x000fe40000010100 */
[C---:B------:R-:W-:Y:S01]  /*0ae0*/  IMAD R0, R3.reuse, -0x800000, R0 ;  /* 0xff80000003007824 */ /* 0x040fe200078e0200 */
[----:B0-----:R-:W-:-:S04]  /*0af0*/  IADD3 R6, PT, PT, R3, 0x7f, -R10 ;  /* 0x0000007f03067810 */ /* 0x001fc80007ffe80a */
[----:B------:R-:W-:Y:S01]  /*0b00*/  IADD3 R6, PT, PT, R6, R5, RZ ;  /* 0x0000000506067210 */ /* 0x000fe20007ffe0ff */
[----:B-1----:R-:W-:-:S04]  /*0b10*/  FFMA R8, R7, R9, 1 ;  /* 0x3f80000007087423 */ /* 0x002fc80000000009 */
[----:B------:R-:W-:-:S04]  /*0b20*/  FFMA R12, R7, R8, R7 ;  /* 0x00000008070c7223 */ /* 0x000fc80000000007 */
[----:B------:R-:W-:-:S04]  /*0b30*/  FFMA R7, R0, R12, RZ ;  /* 0x0000000c00077223 */ /* 0x000fc800000000ff */
[----:B------:R-:W-:-:S04]  /*0b40*/  FFMA R8, R9, R7, R0 ;  /* 0x0000000709087223 */ /* 0x000fc80000000000 */
[----:B------:R-:W-:-:S04]  /*0b50*/  FFMA R7, R12, R8, R7 ;  /* 0x000000080c077223 */ /* 0x000fc80000000007 */
[----:B------:R-:W-:-:S04]  /*0b60*/  FFMA R8, R9, R7, R0 ;  /* 0x0000000709087223 */ /* 0x000fc80000000000 */
[----:B------:R-:W-:-:S05]  /*0b70*/  FFMA R0, R12, R8, R7 ;  /* 0x000000080c007223 */ /* 0x000fca0000000007 */
[----:B------:R-:W-:-:S04]  /*0b80*/  SHF.R.U32.HI R3, RZ, 0x17, R0 ;  /* 0x00000017ff037819 */ /* 0x000fc80000011600 */
[----:B------:R-:W-:-:S04]  /*0b90*/  LOP3.LUT R3, R3, 0xff, RZ, 0xc0, !PT ;  /* 0x000000ff03037812 */ /* 0x000fc800078ec0ff */
[----:B------:R-:W-:-:S04]  /*0ba0*/  IADD3 R9, PT, PT, R3, R6, RZ ;  /* 0x0000000603097210 */ /* 0x000fc80007ffe0ff */
[----:B------:R-:W-:-:S04]  /*0bb0*/  IADD3 R3, PT, PT, R9, -0x1, RZ ;  /* 0xffffffff09037810 */ /* 0x000fc80007ffe0ff */
[----:B------:R-:W-:-:S13]  /*0bc0*/  ISETP.GE.U32.AND P0, PT, R3, 0xfe, PT ;  /* 0x000000fe0300780c */ /* 0x000fda0003f06070 */
[----:B------:R-:W-:Y:S05]  /*0bd0*/  @!P0 BRA `(.L_x_9) ;  /* 0x0000000000808947 */ /* 0x000fea0003800000 */
[----:B------:R-:W-:-:S13]  /*0be0*/  ISETP.GT.AND P0, PT, R9, 0xfe, PT ;  /* 0x000000fe0900780c */ /* 0x000fda0003f04270 */
[----:B------:R-:W-:Y:S05]  /*0bf0*/  @P0 BRA `(.L_x_10) ;  /* 0x00000000006c0947 */ /* 0x000fea0003800000 */
[----:B------:R-:W-:-:S13]  /*0c00*/  ISETP.GE.AND P0, PT, R9, 0x1, PT ;  /* 0x000000010900780c */ /* 0x000fda0003f06270 */
[----:B------:R-:W-:Y:S05]  /*0c10*/  @P0 BRA `(.L_x_11) ;  /* 0x0000000000980947 */ /* 0x000fea0003800000 */
[----:B------:R-:W-:Y:S02]  /*0c20*/  ISETP.GE.AND P0, PT, R9, -0x18, PT ;  /* 0xffffffe80900780c */ /* 0x000fe40003f06270 */
[----:B------:R-:W-:-:S11]  /*0c30*/  LOP3.LUT R0, R0, 0x80000000, RZ, 0xc0, !PT ;  /* 0x8000000000007812 */ /* 0x000fd600078ec0ff */
[----:B------:R-:W-:Y:S05]  /*0c40*/  @!P0 BRA `(.L_x_11) ;  /* 0x00000000008c8947 */ /* 0x000fea0003800000 */
[CCC-:B------:R-:W-:Y:S01]  /*0c50*/  FFMA.RZ R3, R12.reuse, R8.reuse, R7.reuse ;  /* 0x000000080c037223 */ /* 0x1c0fe2000000c007 */
[CCC-:B------:R-:W-:Y:S01]  /*0c60*/  FFMA.RM R6, R12.reuse, R8.reuse, R7.reuse ;  /* 0x000000080c067223 */ /* 0x1c0fe20000004007 */
[C---:B------:R-:W-:Y:S02]  /*0c70*/  ISETP.NE.AND P2, PT, R9.reuse, RZ, PT ;  /* 0x000000ff0900720c */ /* 0x040fe40003f45270 */
[----:B------:R-:W-:Y:S02]  /*0c80*/  ISETP.NE.AND P1, PT, R9, RZ, PT ;  /* 0x000000ff0900720c */ /* 0x000fe40003f25270 */
[----:B------:R-:W-:Y:S01]  /*0c90*/  LOP3.LUT R5, R3, 0x7fffff, RZ, 0xc0, !PT ;  /* 0x007fffff03057812 */ /* 0x000fe200078ec0ff */
[----:B------:R-:W-:Y:S01]  /*0ca0*/  FFMA.RP R3, R12, R8, R7 ;  /* 0x000000080c037223 */ /* 0x000fe20000008007 */
[----:B------:R-:W-:Y:S02]  /*0cb0*/  IADD3 R8, PT, PT, R9, 0x20, RZ ;  /* 0x0000002009087810 */ /* 0x000fe40007ffe0ff */
[----:B------:R-:W-:-:S02]  /*0cc0*/  LOP3.LUT R5, R5, 0x800000, RZ, 0xfc, !PT ;  /* 0x0080000005057812 */ /* 0x000fc400078efcff */
[----:B------:R-:W-:Y:S02]  /*0cd0*/  IADD3 R7, PT, PT, -R9, RZ, RZ ;  /* 0x000000ff09077210 */ /* 0x000fe40007ffe1ff */
[----:B------:R-:W-:Y:S02]  /*0ce0*/  SHF.L.U32 R8, R5, R8, RZ ;  /* 0x0000000805087219 */ /* 0x000fe400000006ff */
[----:B------:R-:W-:Y:S02]  /*0cf0*/  FSETP.NEU.FTZ.AND P0, PT, R3, R6, PT ;  /* 0x000000060300720b */ /* 0x000fe40003f1d000 */
[----:B------:R-:W-:Y:S02]  /*0d00*/  SEL R6, R7, RZ, P2 ;  /* 0x000000ff07067207 */ /* 0x000fe40001000000 */
[----:B------:R-:W-:Y:S02]  /*0d10*/  ISETP.NE.AND P1, PT, R8, RZ, P1 ;  /* 0x000000ff0800720c */ /* 0x000fe40000f25270 */
[----:B------:R-:W-:-:S02]  /*0d20*/  SHF.R.U32.HI R6, RZ, R6, R5 ;  /* 0x00000006ff067219 */ /* 0x000fc40000011605 */
[----:B------:R-:W-:Y:S02]  /*0d30*/  PLOP3.LUT P0, PT, P0, P1, PT, 0xf8, 0x8f ;  /* 0x00000000008f781c */ /* 0x000fe40000703f70 */
[----:B------:R-:W-:Y:S02]  /*0d40*/  SHF.R.U32.HI R8, RZ, 0x1, R6 ;  /* 0x00000001ff087819 */ /* 0x000fe40000011606 */
[----:B------:R-:W-:-:S04]  /*0d50*/  SEL R3, RZ, 0x1, !P0 ;  /* 0x00000001ff037807 */ /* 0x000fc80004000000 */
[----:B------:R-:W-:-:S04]  /*0d60*/  LOP3.LUT R3, R3, 0x1, R8, 0xf8, !PT ;  /* 0x0000000103037812 */ /* 0x000fc800078ef808 */
[----:B------:R-:W-:-:S04]  /*0d70*/  LOP3.LUT R3, R3, R6, RZ, 0xc0, !PT ;  /* 0x0000000603037212 */ /* 0x000fc800078ec0ff */
[----:B------:R-:W-:-:S04]  /*0d80*/  IADD3 R3, PT, PT, R8, R3, RZ ;  /* 0x0000000308037210 */ /* 0x000fc80007ffe0ff */
[----:B------:R-:W-:Y:S01]  /*0d90*/  LOP3.LUT R0, R3, R0, RZ, 0xfc, !PT ;  /* 0x0000000003007212 */ /* 0x000fe200078efcff */
[----:B------:R-:W-:Y:S06]  /*0da0*/  BRA `(.L_x_11) ;  /* 0x0000000000347947 */ /* 0x000fec0003800000 */
.L_x_10:
[----:B------:R-:W-:-:S04]  /*0db0*/  LOP3.LUT R0, R0, 0x80000000, RZ, 0xc0, !PT ;  /* 0x8000000000007812 */ /* 0x000fc800078ec0ff */
[----:B------:R-:W-:Y:S01]  /*0dc0*/  LOP3.LUT R0, R0, 0x7f800000, RZ, 0xfc, !PT ;  /* 0x7f80000000007812 */ /* 0x000fe200078efcff */
[----:B------:R-:W-:Y:S06]  /*0dd0*/  BRA `(.L_x_11) ;  /* 0x0000000000287947 */ /* 0x000fec0003800000 */
.L_x_9:
[----:B------:R-:W-:Y:S01]  /*0de0*/  LEA R0, R6, R0, 0x17 ;  /* 0x0000000006007211 */ /* 0x000fe200078eb8ff */
[----:B------:R-:W-:Y:S06]  /*0df0*/  BRA `(.L_x_11) ;  /* 0x0000000000207947 */ /* 0x000fec0003800000 */
.L_x_8:
[----:B------:R-:W-:-:S04]  /*0e00*/  LOP3.LUT R0, R3, 0x80000000, R0, 0x48, !PT ;  /* 0x8000000003007812 */ /* 0x000fc800078e4800 */
[----:B------:R-:W-:Y:S01]  /*0e10*/  LOP3.LUT R0, R0, 0x7f800000, RZ, 0xfc, !PT ;  /* 0x7f80000000007812 */ /* 0x000fe200078efcff */
[----:B------:R-:W-:Y:S06]  /*0e20*/  BRA `(.L_x_11) ;  /* 0x0000000000147947 */ /* 0x000fec0003800000 */
.L_x_7:
[----:B------:R-:W-:Y:S01]  /*0e30*/  LOP3.LUT R0, R3, 0x80000000, R0, 0x48, !PT ;  /* 0x8000000003007812 */ /* 0x000fe200078e4800 */
[----:B------:R-:W-:Y:S06]  /*0e40*/  BRA `(.L_x_11) ;  /* 0x00000000000c7947 */ /* 0x000fec0003800000 */
.L_x_6:
[----:B------:R-:W0:Y:S01]  /*0e50*/  MUFU.RSQ R0, -QNAN ;  /* 0xffc0000000007908 */ /* 0x000e220000001400 */
[----:B------:R-:W-:Y:S05]  /*0e60*/  BRA `(.L_x_11) ;  /* 0x0000000000047947 */ /* 0x000fea0003800000 */
.L_x_5:
[----:B------:R-:W-:-:S07]  /*0e70*/  FADD.FTZ R0, R0, R3 ;  /* 0x0000000300007221 */ /* 0x000fce0000010000 */
.L_x_11:
[----:B------:R-:W-:-:S04]  /*0e80*/  HFMA2 R5, -RZ, RZ, 0, 0 ;  /* 0x00000000ff057431 */ /* 0x000fc800000001ff */
[----:B0-----:R-:W-:Y:S05]  /*0e90*/  RET.REL.NODEC R4 `(_Z6kernelPh) ;  /* 0xfffffff004587950 */ /* 0x001fea0003c3ffff */
.L_x_12:
[----:B------:R-:W-:-:S00]  /*0ea0*/  BRA `(.L_x_12) ;  /* 0xfffffffc00fc7947 */ /* 0x000fc0000383ffff */
[----:B------:R-:W-:-:S00]  /*0eb0*/  NOP ;  /* 0x0000000000007918 */ /* 0x000fc00000000000 */
        /* <DEDUP_REMOVED lines=12> */
.L_x_13:


//--------------------- .nv.shared.reserved.0     --------------------------
	.section	.nv.shared.reserved.0,"aw",@nobits
	.weak		__nv_reservedSMEM_offset_0_alias
	.size		__nv_reservedSMEM_offset_0_alias, 0, 64
	.other		__nv_reservedSMEM_offset_0_alias,@"STO_CUDA_RESERVED_SHARED STV_DEFAULT"
__nv_reservedSMEM_offset_0_alias:
	.zero		0
	.zero		64


//--------------------- .nv.constant0._Z6kernelPh --------------------------
	.section	.nv.constant0._Z6kernelPh,"a",@progbits
	.sectionflags	@""
	.align	4
.nv.constant0._Z6kernelPh:
	.zero		904


//--------------------- SYMBOLS --------------------------

	.type		.nv.reservedSmem.offset0,@object
	.size		.nv.reservedSmem.offset0,0x4
